//
// Generated by NVIDIA NVVM Compiler
//
// Compiler Build ID: CL-36424714
// Cuda compilation tools, release 13.0, V13.0.88
// Based on NVVM 20.0.0
//

.version 9.0
.target sm_100
.address_size 64

	// .globl	_Z10UpdateOrbsP3Orbii
.extern .func  (.param .b32 func_retval0) vprintf
(
	.param .b64 vprintf_param_0,
	.param .b64 vprintf_param_1
)
;
.global .align 1 .b8 $str[29] = {79, 114, 98, 40, 37, 100, 41, 32, 103, 111, 116, 32, 99, 114, 97, 115, 104, 101, 100, 32, 98, 121, 32, 100, 105, 115, 116, 10};
.global .align 1 .b8 $str$1[34] = {79, 114, 98, 40, 37, 100, 41, 32, 103, 101, 116, 32, 99, 114, 97, 115, 104, 101, 100, 32, 98, 121, 32, 111, 118, 101, 114, 115, 112, 101, 101, 100, 10};

.visible .entry _Z10UpdateOrbsP3Orbii(
	.param .u64 .ptr .align 1 _Z10UpdateOrbsP3Orbii_param_0,
	.param .u32 _Z10UpdateOrbsP3Orbii_param_1,
	.param .u32 _Z10UpdateOrbsP3Orbii_param_2
)
{
	.local .align 8 .b8 	__local_depot0[8];
	.reg .b64 	%SP;
	.reg .b64 	%SPL;
	.reg .pred 	%p<11>;
	.reg .b32 	%r<24>;
	.reg .b64 	%rd<18>;
	.reg .b64 	%fd<49>;

	mov.u64 	%SPL, __local_depot0;
	cvta.local.u64 	%SP, %SPL;
	ld.param.u64 	%rd6, [_Z10UpdateOrbsP3Orbii_param_0];
	ld.param.u32 	%r9, [_Z10UpdateOrbsP3Orbii_param_1];
	ld.param.u32 	%r10, [_Z10UpdateOrbsP3Orbii_param_2];
	cvta.to.global.u64 	%rd1, %rd6;
	min.s32 	%r11, %r10, %r9;
	setp.lt.s32 	%p1, %r11, 1;
	@%p1 bra 	$L__BB0_13;
	mov.b32 	%r21, 0;
	add.s64 	%rd5, %rd1, 48;
	add.u64 	%rd13, %SP, 0;
	mov.u64 	%rd15, $str;
$L__BB0_2:
	mov.b32 	%r22, 0;
$L__BB0_3:
	mul.wide.u32 	%rd7, %r22, 64;
	add.s64 	%rd2, %rd1, %rd7;
	ld.global.u32 	%r3, [%rd2+56];
	setp.gt.s32 	%p2, %r3, 0;
	@%p2 bra 	$L__BB0_4;
	bra.uni 	$L__BB0_11;
$L__BB0_4:
	neg.s32 	%r23, %r9;
	mov.f64 	%fd46, 0d0000000000000000;
	mov.u64 	%rd17, %rd5;
	mov.f64 	%fd47, %fd46;
	mov.f64 	%fd48, %fd46;
$L__BB0_5:
	ld.global.u32 	%r14, [%rd17+8];
	setp.lt.s32 	%p3, %r14, 0;
	setp.eq.s32 	%p4, %r14, %r3;
	or.pred  	%p5, %p3, %p4;
	@%p5 bra 	$L__BB0_11;
	ld.global.f64 	%fd4, [%rd2];
	ld.global.f64 	%fd16, [%rd17+-48];
	sub.f64 	%fd5, %fd4, %fd16;
	ld.global.f64 	%fd6, [%rd2+8];
	ld.global.f64 	%fd17, [%rd17+-40];
	sub.f64 	%fd7, %fd6, %fd17;
	mul.f64 	%fd18, %fd7, %fd7;
	fma.rn.f64 	%fd19, %fd5, %fd5, %fd18;
	ld.global.f64 	%fd8, [%rd2+16];
	ld.global.f64 	%fd20, [%rd17+-32];
	sub.f64 	%fd9, %fd8, %fd20;
	fma.rn.f64 	%fd10, %fd9, %fd9, %fd19;
	sqrt.rn.f64 	%fd11, %fd10;
	setp.lt.f64 	%p6, %fd11, 0d3FE0000000000000;
	@%p6 bra 	$L__BB0_10;
	ld.global.f64 	%fd21, [%rd17];
	div.rn.f64 	%fd22, %fd21, %fd10;
	mul.f64 	%fd23, %fd22, 0dBED4F8B588E368F1;
	mul.f64 	%fd24, %fd23, %fd5;
	div.rn.f64 	%fd25, %fd24, %fd11;
	add.f64 	%fd48, %fd48, %fd25;
	mul.f64 	%fd26, %fd23, %fd7;
	div.rn.f64 	%fd27, %fd26, %fd11;
	add.f64 	%fd47, %fd47, %fd27;
	mul.f64 	%fd28, %fd23, %fd9;
	div.rn.f64 	%fd29, %fd28, %fd11;
	add.f64 	%fd46, %fd46, %fd29;
	add.s32 	%r23, %r23, 1;
	setp.ne.s32 	%p7, %r23, 0;
	add.s64 	%rd17, %rd17, 64;
	@%p7 bra 	$L__BB0_5;
	ld.global.f64 	%fd30, [%rd2+24];
	add.f64 	%fd31, %fd30, %fd4;
	st.global.f64 	[%rd2], %fd31;
	ld.global.f64 	%fd32, [%rd2+32];
	add.f64 	%fd33, %fd32, %fd6;
	st.global.f64 	[%rd2+8], %fd33;
	ld.global.f64 	%fd34, [%rd2+40];
	add.f64 	%fd35, %fd34, %fd8;
	st.global.f64 	[%rd2+16], %fd35;
	add.f64 	%fd36, %fd48, %fd30;
	st.global.f64 	[%rd2+24], %fd36;
	add.f64 	%fd37, %fd47, %fd32;
	st.global.f64 	[%rd2+32], %fd37;
	add.f64 	%fd39, %fd46, %fd34;
	st.global.f64 	[%rd2+40], %fd39;
	max.f64 	%fd41, %fd36, %fd37;
	max.f64 	%fd42, %fd41, %fd39;
	setp.leu.f64 	%p8, %fd42, 0d4010000000000000;
	@%p8 bra 	$L__BB0_11;
	neg.s32 	%r15, %r3;
	st.global.u32 	[%rd2+56], %r15;
	add.u64 	%rd8, %SP, 0;
	add.u64 	%rd9, %SPL, 0;
	st.local.u32 	[%rd9], %r15;
	mov.u64 	%rd10, $str$1;
	cvta.global.u64 	%rd11, %rd10;
	{ // callseq 0, 0
	.param .b64 param0;
	st.param.b64 	[param0], %rd11;
	.param .b64 param1;
	st.param.b64 	[param1], %rd8;
	.param .b32 retval0;
	call.uni (retval0), 
	vprintf, 
	(
	param0, 
	param1
	);
	ld.param.b32 	%r16, [retval0];
	} // callseq 0
	bra.uni 	$L__BB0_11;
$L__BB0_10:
	neg.s32 	%r18, %r3;
	st.global.u32 	[%rd2+56], %r18;
	ld.global.f64 	%fd43, [%rd2+48];
	ld.global.f64 	%fd44, [%rd17];
	add.f64 	%fd45, %fd43, %fd44;
	st.global.f64 	[%rd17], %fd45;
	mov.b64 	%rd12, 4472406533629990549;
	st.global.u64 	[%rd2+48], %rd12;
	cvta.to.local.u64 	%rd14, %rd13;
	st.local.u32 	[%rd14], %r18;
	cvta.global.u64 	%rd16, %rd15;
	{ // callseq 1, 0
	.param .b64 param0;
	st.param.b64 	[param0], %rd16;
	.param .b64 param1;
	st.param.b64 	[param1], %rd13;
	.param .b32 retval0;
	call.uni (retval0), 
	vprintf, 
	(
	param0, 
	param1
	);
	ld.param.b32 	%r19, [retval0];
	} // callseq 1
$L__BB0_11:
	add.s32 	%r22, %r22, 1;
	setp.eq.s32 	%p9, %r22, %r9;
	@%p9 bra 	$L__BB0_12;
	bra.uni 	$L__BB0_3;
$L__BB0_12:
	add.s32 	%r21, %r21, 1;
	setp.ne.s32 	%p10, %r21, %r10;
	@%p10 bra 	$L__BB0_2;
$L__BB0_13:
	ret;

}


// ===== COMPILED SASS (sm_100) =====

	.target	sm_100

	.elftype	@"ET_EXEC"


//--------------------- .note.nv.tkinfo           --------------------------
	.section	.note.nv.tkinfo,"",@"SHT_NOTE"
	.sectionflags	@"SHF_NOTE_NV_TKINFO"
	.tkinfo
        /*0018*/ 	.word	0x00000002
        /*0030*/ 	.string	""
        /*0030*/ 	.string	"ptxas"
        /*0030*/ 	.string	"Cuda compilation tools, release 13.0, V13.0.88"
        /*0030*/ 	.string	"Build cuda_13.0.r13.0/compiler.36424714_0"
        /*0030*/ 	.string	"-arch sm_100 -m 64 "



//--------------------- .note.nv.cuinfo           --------------------------
	.section	.note.nv.cuinfo,"",@"SHT_NOTE"
	.sectionflags	@"SHF_NOTE_NV_CUINFO"
        /*0018*/ 	.short	0x0002
        /*001a*/ 	.short	0x0064
        /*001c*/ 	.short	0x0082
	.zero		2


//--------------------- .nv.info                  --------------------------
	.section	.nv.info,"",@"SHT_CUDA_INFO"
	.align	4


	//----- nvinfo : EIATTR_REGCOUNT
	.align		4
        /*0000*/ 	.byte	0x04, 0x2f
        /*0002*/ 	.short	(.L_3 - .L_2)
	.align		4
.L_2:
        /*0004*/ 	.word	index@(_Z10UpdateOrbsP3Orbii)
        /*0008*/ 	.word	0x00000038


	//----- nvinfo : EIATTR_FRAME_SIZE
	.align		4
.L_3:
        /*000c*/ 	.byte	0x04, 0x11
        /*000e*/ 	.short	(.L_5 - .L_4)
	.align		4
.L_4:
        /*0010*/ 	.word	index@($__internal_1_$__cuda_sm20_dsqrt_rn_f64_mediumpath_v1)
        /*0014*/ 	.word	0x00000008


	//----- nvinfo : EIATTR_FRAME_SIZE
	.align		4
.L_5:
        /*0018*/ 	.byte	0x04, 0x11
        /*001a*/ 	.short	(.L_7 - .L_6)
	.align		4
.L_6:
        /*001c*/ 	.word	index@($__internal_0_$__cuda_sm20_div_rn_f64_full)
        /*0020*/ 	.word	0x00000008


	//----- nvinfo : EIATTR_FRAME_SIZE
	.align		4
.L_7:
        /*0024*/ 	.byte	0x04, 0x11
        /*0026*/ 	.short	(.L_9 - .L_8)
	.align		4
.L_8:
        /*0028*/ 	.word	index@(_Z10UpdateOrbsP3Orbii)
        /*002c*/ 	.word	0x00000008


	//----- nvinfo : EIATTR_MIN_STACK_SIZE
	.align		4
.L_9:
        /*0030*/ 	.byte	0x04, 0x12
        /*0032*/ 	.short	(.L_11 - .L_10)
	.align		4
.L_10:
        /*0034*/ 	.word	index@(_Z10UpdateOrbsP3Orbii)
        /*0038*/ 	.word	0x00000008
.L_11:


//--------------------- .nv.compat                --------------------------
	.section	.nv.compat,"",@"SHT_CUDA_COMPAT_INFO"
	.align	4
        /*0000*/ 	.byte	0x02, 0x09, 0x00, 0x00, 0x02, 0x02, 0x01, 0x00, 0x02, 0x05, 0x05, 0x00, 0x03, 0x07, 0x01, 0x01
        /*0010*/ 	.byte	0x02, 0x03, 0x00, 0x00, 0x02, 0x06, 0x01, 0x00, 0x04, 0x0b, 0x08, 0x00, 0x01, 0x00, 0x00, 0x00
        /*0020*/ 	.byte	0x00, 0x00, 0x00, 0x00


//--------------------- .nv.info._Z10UpdateOrbsP3Orbii --------------------------
	.section	.nv.info._Z10UpdateOrbsP3Orbii,"",@"SHT_CUDA_INFO"
	.sectionflags	@""
	.align	4


	//----- nvinfo : EIATTR_CUDA_API_VERSION
	.align		4
        /*0000*/ 	.byte	0x04, 0x37
        /*0002*/ 	.short	(.L_13 - .L_12)
.L_12:
        /*0004*/ 	.word	0x00000082


	//----- nvinfo : EIATTR_KPARAM_INFO
	.align		4
.L_13:
        /*0008*/ 	.byte	0x04, 0x17
        /*000a*/ 	.short	(.L_15 - .L_14)
.L_14:
        /*000c*/ 	.word	0x00000000
        /*0010*/ 	.short	0x0002
        /*0012*/ 	.short	0x000c
        /*0014*/ 	.byte	0x00, 0xf0, 0x11, 0x00


	//----- nvinfo : EIATTR_KPARAM_INFO
	.align		4
.L_15:
        /*0018*/ 	.byte	0x04, 0x17
        /*001a*/ 	.short	(.L_17 - .L_16)
.L_16:
        /*001c*/ 	.word	0x00000000
        /*0020*/ 	.short	0x0001
        /*0022*/ 	.short	0x0008
        /*0024*/ 	.byte	0x00, 0xf0, 0x11, 0x00


	//----- nvinfo : EIATTR_KPARAM_INFO
	.align		4
.L_17:
        /*0028*/ 	.byte	0x04, 0x17
        /*002a*/ 	.short	(.L_19 - .L_18)
.L_18:
        /*002c*/ 	.word	0x00000000
        /*0030*/ 	.short	0x0000
        /*0032*/ 	.short	0x0000
        /*0034*/ 	.byte	0x00, 0xf5, 0x21, 0x00


	//----- nvinfo : EIATTR_SPARSE_MMA_MASK
	.align		4
.L_19:
        /*0038*/ 	.byte	0x03, 0x50
        /*003a*/ 	.short	0x0000


	//----- nvinfo : EIATTR_MAXREG_COUNT
	.align		4
        /*003c*/ 	.byte	0x03, 0x1b
        /*003e*/ 	.short	0x00ff


	//----- nvinfo : EIATTR_EXTERNS
	.align		4
        /*0040*/ 	.byte	0x04, 0x0f
        /*0042*/ 	.short	(.L_21 - .L_20)


	//   ....[0]....
	.align		4
.L_20:
        /*0044*/ 	.word	index@(vprintf)


	//----- nvinfo : EIATTR_MERCURY_ISA_VERSION
	.align		4
.L_21:
        /*0048*/ 	.byte	0x03, 0x5f
        /*004a*/ 	.short	0x0101


	//----- nvinfo : EIATTR_VRC_CTA_INIT_COUNT
	.align		4
        /*004c*/ 	.byte	0x02, 0x4a
	.zero		1
	.zero		1


	//----- nvinfo : EIATTR_SYSCALL_OFFSETS
	.align		4
        /*0050*/ 	.byte	0x04, 0x46
        /*0052*/ 	.short	(.L_23 - .L_22)


	//   ....[0]....
.L_22:
        /*0054*/ 	.word	0x00000eb0


	//   ....[1]....
        /*0058*/ 	.word	0x00001010


	//----- nvinfo : EIATTR_EXIT_INSTR_OFFSETS
	.align		4
.L_23:
        /*005c*/ 	.byte	0x04, 0x1c
        /*005e*/ 	.short	(.L_25 - .L_24)


	//   ....[0]....
.L_24:
        /*0060*/ 	.word	0x00000070


	//   ....[1]....
        /*0064*/ 	.word	0x00001080


	//----- nvinfo : EIATTR_CRS_STACK_SIZE
	.align		4
.L_25:
        /*0068*/ 	.byte	0x04, 0x1e
        /*006a*/ 	.short	(.L_27 - .L_26)
.L_26:
        /*006c*/ 	.word	0x00000000


	//----- nvinfo : EIATTR_CBANK_PARAM_SIZE
	.align		4
.L_27:
        /*0070*/ 	.byte	0x03, 0x19
        /*0072*/ 	.short	0x0010


	//----- nvinfo : EIATTR_PARAM_CBANK
	.align		4
        /*0074*/ 	.byte	0x04, 0x0a
        /*0076*/ 	.short	(.L_29 - .L_28)
	.align		4
.L_28:
        /*0078*/ 	.word	index@(.nv.constant0._Z10UpdateOrbsP3Orbii)
        /*007c*/ 	.short	0x0380
        /*007e*/ 	.short	0x0010


	//----- nvinfo : EIATTR_SW_WAR
	.align		4
.L_29:
        /*0080*/ 	.byte	0x04, 0x36
        /*0082*/ 	.short	(.L_31 - .L_30)
.L_30:
        /*0084*/ 	.word	0x00000008
.L_31:


//--------------------- .nv.callgraph             --------------------------
	.section	.nv.callgraph,"",@"SHT_CUDA_CALLGRAPH"
	.align	4
	.sectionentsize	8
	.align		4
        /*0000*/ 	.word	0x00000000
	.align		4
        /*0004*/ 	.word	0xffffffff
	.align		4
        /*0008*/ 	.word	index@(_Z10UpdateOrbsP3Orbii)
	.align		4
        /*000c*/ 	.word	index@(vprintf)
	.align		4
        /*0010*/ 	.word	0x00000000
	.align		4
        /*0014*/ 	.word	0xfffffffe
	.align		4
        /*0018*/ 	.word	0x00000000
	.align		4
        /*001c*/ 	.word	0xfffffffd
	.align		4
        /*0020*/ 	.word	0x00000000
	.align		4
        /*0024*/ 	.word	0xfffffffc


//--------------------- .nv.constant4             --------------------------
	.section	.nv.constant4,"a",@progbits
	.align	8
	.align		8
.nv.constant4:
        /*0000*/ 	.dword	vprintf
	.align		8
        /*0008*/ 	.dword	$str
	.align		8
        /*0010*/ 	.dword	$str$1


//--------------------- .text._Z10UpdateOrbsP3Orbii --------------------------
	.section	.text._Z10UpdateOrbsP3Orbii,"ax",@progbits
	.align	128
        .global         _Z10UpdateOrbsP3Orbii
        .type           _Z10UpdateOrbsP3Orbii,@function
        .size           _Z10UpdateOrbsP3Orbii,(.L_x_30 - _Z10UpdateOrbsP3Orbii)
        .other          _Z10UpdateOrbsP3Orbii,@"STO_CUDA_ENTRY STV_DEFAULT"
_Z10UpdateOrbsP3Orbii:
.text._Z10UpdateOrbsP3Orbii:
[----:B------:R-:W0:Y:S08]  /*0000*/  LDC R1, c[0x0][0x37c] ;  /* 0x0000df00ff017b82 */ /* 0x000e300000000800 */
[----:B------:R-:W1:Y:S01]  /*0010*/  LDC.64 R2, c[0x0][0x388] ;  /* 0x0000e200ff027b82 */ /* 0x000e620000000a00 */
[----:B------:R-:W2:Y:S01]  /*0020*/  LDCU UR4, c[0x0][0x2f8] ;  /* 0x00005f00ff0477ac */ /* 0x000ea20008000800 */
[----:B0-----:R-:W-:-:S05]  /*0030*/  VIADD R1, R1, 0xfffffff8 ;  /* 0xfffffff801017836 */ /* 0x001fca0000000000 */
[----:B--2---:R-:W-:Y:S02]  /*0040*/  IADD3 R16, P1, PT, R1, UR4, RZ ;  /* 0x0000000401107c10 */ /* 0x004fe4000ff3e0ff */
[----:B-1----:R-:W-:-:S04]  /*0050*/  VIMNMX R0, PT, PT, R3, R2, PT ;  /* 0x0000000203007248 */ /* 0x002fc80003fe0100 */
[----:B------:R-:W-:-:S13]  /*0060*/  ISETP.GE.AND P0, PT, R0, 0x1, PT ;  /* 0x000000010000780c */ /* 0x000fda0003f06270 */
[----:B------:R-:W-:Y:S05]  /*0070*/  @!P0 EXIT ;  /* 0x000000000000894d */ /* 0x000fea0003800000 */
[----:B------:R-:W0:Y:S01]  /*0080*/  LDCU.64 UR38, c[0x0][0x380] ;  /* 0x00007000ff2677ac */ /* 0x000e220008000a00 */
[----:B------:R-:W-:Y:S01]  /*0090*/  IMAD.MOV.U32 R22, RZ, RZ, RZ ;  /* 0x000000ffff167224 */ /* 0x000fe200078e00ff */
[----:B------:R-:W1:Y:S01]  /*00a0*/  LDCU UR4, c[0x0][0x2fc] ;  /* 0x00005f80ff0477ac */ /* 0x000e620008000800 */
[----:B------:R-:W2:Y:S01]  /*00b0*/  LDCU.64 UR36, c[0x0][0x358] ;  /* 0x00006b00ff2477ac */ /* 0x000ea20008000a00 */
[----:B0-----:R-:W-:Y:S01]  /*00c0*/  UIADD3 UR38, UP0, UPT, UR38, 0x30, URZ ;  /* 0x0000003026267890 */ /* 0x001fe2000ff1e0ff */
[----:B-1----:R-:W-:-:S03]  /*00d0*/  IMAD.X R2, RZ, RZ, UR4, P1 ;  /* 0x00000004ff027e24 */ /* 0x002fc600088e06ff */
[----:B--2---:R-:W-:-:S12]  /*00e0*/  UIADD3.X UR39, UPT, UPT, URZ, UR39, URZ, UP0, !UPT ;  /* 0x00000027ff277290 */ /* 0x004fd800087fe4ff */
.L_x_18:
[----:B------:R-:W0:Y:S01]  /*00f0*/  LDCU UR4, c[0x0][0x38c] ;  /* 0x00007180ff0477ac */ /* 0x000e220008000800 */
[----:B------:R-:W-:Y:S01]  /*0100*/  VIADD R22, R22, 0x1 ;  /* 0x0000000116167836 */ /* 0x000fe20000000000 */
[----:B------:R-:W-:Y:S01]  /*0110*/  BSSY.RECONVERGENT B8, `(.L_x_0) ;  /* 0x00000f4000087945 */ /* 0x000fe20003800200 */
[----:B------:R-:W-:-:S03]  /*0120*/  IMAD.MOV.U32 R19, RZ, RZ, RZ ;  /* 0x000000ffff137224 */ /* 0x000fc600078e00ff */
[----:B0-----:R-:W-:-:S04]  /*0130*/  ISETP.NE.AND P0, PT, R22, UR4, PT ;  /* 0x0000000416007c0c */ /* 0x001fc8000bf05270 */
[----:B------:R-:W-:-:S09]  /*0140*/  P2R R17, PR, RZ, 0x1 ;  /* 0x00000001ff117803 */ /* 0x000fd20000000000 */
.L_x_17:
[----:B------:R-:W0:Y:S08]  /*0150*/  LDC.64 R8, c[0x0][0x380] ;  /* 0x0000e000ff087b82 */ /* 0x000e300000000a00 */
[----:B------:R-:W1:Y:S01]  /*0160*/  LDC R0, c[0x0][0x388] ;  /* 0x0000e200ff007b82 */ /* 0x000e620000000800 */
[----:B0-----:R-:W-:-:S05]  /*0170*/  IMAD.WIDE.U32 R8, R19, 0x40, R8 ;  /* 0x0000004013087825 */ /* 0x001fca00078e0008 */
[----:B------:R-:W2:Y:S01]  /*0180*/  LDG.E R3, desc[UR36][R8.64+0x38] ;  /* 0x0000382408037981 */ /* 0x000ea2000c1e1900 */
[----:B------:R-:W-:Y:S01]  /*0190*/  VIADD R19, R19, 0x1 ;  /* 0x0000000113137836 */ /* 0x000fe20000000000 */
[----:B------:R-:W-:Y:S04]  /*01a0*/  BSSY.RECONVERGENT B6, `(.L_x_1) ;  /* 0x00000e8000067945 */ /* 0x000fe80003800200 */
[----:B-1----:R-:W-:-:S04]  /*01b0*/  ISETP.NE.AND P1, PT, R19, R0, PT ;  /* 0x000000001300720c */ /* 0x002fc80003f25270 */
[----:B------:R-:W-:Y:S02]  /*01c0*/  P2R R18, PR, RZ, 0x2 ;  /* 0x00000002ff127803 */ /* 0x000fe40000000000 */
[----:B--2---:R-:W-:-:S13]  /*01d0*/  ISETP.GT.AND P0, PT, R3, RZ, PT ;  /* 0x000000ff0300720c */ /* 0x004fda0003f04270 */
[----:B------:R-:W-:Y:S05]  /*01e0*/  @!P0 BRA `(.L_x_2) ;  /* 0x0000000c008c8947 */ /* 0x000fea0003800000 */
[----:B------:R-:W-:Y:S01]  /*01f0*/  BSSY.RELIABLE B7, `(.L_x_3) ;  /* 0x000009e000077945 */ /* 0x000fe20003800100 */
[----:B------:R-:W-:Y:S01]  /*0200*/  IMAD.MOV R23, RZ, RZ, -R0 ;  /* 0x000000ffff177224 */ /* 0x000fe200078e0a00 */
[----:B------:R-:W-:Y:S01]  /*0210*/  MOV R11, UR39 ;  /* 0x00000027000b7c02 */ /* 0x000fe20008000f00 */
[----:B------:R-:W-:Y:S01]  /*0220*/  IMAD.U32 R10, RZ, RZ, UR38 ;  /* 0x00000026ff0a7e24 */ /* 0x000fe2000f8e00ff */
[----:B------:R-:W-:Y:S02]  /*0230*/  CS2R R4, SRZ ;  /* 0x0000000000047805 */ /* 0x000fe4000001ff00 */
[----:B------:R-:W-:Y:S02]  /*0240*/  CS2R R6, SRZ ;  /* 0x0000000000067805 */ /* 0x000fe4000001ff00 */
[----:B------:R-:W-:-:S07]  /*0250*/  CS2R R12, SRZ ;  /* 0x00000000000c7805 */ /* 0x000fce000001ff00 */
.L_x_15:
[----:B------:R-:W2:Y:S02]  /*0260*/  LDG.E R0, desc[UR36][R10.64+0x8] ;  /* 0x000008240a007981 */ /* 0x000ea4000c1e1900 */
[----:B--2---:R-:W-:-:S04]  /*0270*/  ISETP.NE.AND P0, PT, R0, R3, PT ;  /* 0x000000030000720c */ /* 0x004fc80003f05270 */
[----:B------:R-:W-:-:S13]  /*0280*/  ISETP.LT.OR P0, PT, R0, RZ, !P0 ;  /* 0x000000ff0000720c */ /* 0x000fda0004701670 */
[----:B------:R-:W-:Y:S05]  /*0290*/  @P0 BREAK.RELIABLE B7 ;  /* 0x0000000000070942 */ /* 0x000fea0003800100 */
[----:B------:R-:W-:Y:S05]  /*02a0*/  @P0 BRA `(.L_x_2) ;  /* 0x0000000c005c0947 */ /* 0x000fea0003800000 */
[----:B------:R-:W2:Y:S04]  /*02b0*/  LDG.E.64 R14, desc[UR36][R8.64+0x8] ;  /* 0x00000824080e7981 */ /* 0x000ea8000c1e1b00 */
[----:B------:R-:W2:Y:S04]  /*02c0*/  LDG.E.64 R26, desc[UR36][R10.64+-0x28] ;  /* 0xffffd8240a1a7981 */ /* 0x000ea8000c1e1b00 */
[----:B------:R-:W3:Y:S04]  /*02d0*/  LDG.E.64 R20, desc[UR36][R8.64] ;  /* 0x0000002408147981 */ /* 0x000ee8000c1e1b00 */
[----:B------:R-:W3:Y:S04]  /*02e0*/  LDG.E.64 R28, desc[UR36][R10.64+-0x30] ;  /* 0xffffd0240a1c7981 */ /* 0x000ee8000c1e1b00 */
[----:B------:R-:W4:Y:S04]  /*02f0*/  LDG.E.64 R24, desc[UR36][R8.64+0x10] ;  /* 0x0000102408187981 */ /* 0x000f28000c1e1b00 */
[----:B------:R-:W4:Y:S01]  /*0300*/  LDG.E.64 R30, desc[UR36][R10.64+-0x20] ;  /* 0xffffe0240a1e7981 */ /* 0x000f22000c1e1b00 */
[----:B------:R-:W-:Y:S01]  /*0310*/  IMAD.MOV.U32 R38, RZ, RZ, 0x0 ;  /* 0x00000000ff267424 */ /* 0x000fe200078e00ff */
[----:B------:R-:W-:Y:S01]  /*0320*/  BSSY.RECONVERGENT B0, `(.L_x_4) ;  /* 0x000001a000007945 */ /* 0x000fe20003800200 */
[----:B------:R-:W-:Y:S01]  /*0330*/  IMAD.MOV.U32 R39, RZ, RZ, 0x3fd80000 ;  /* 0x3fd80000ff277424 */ /* 0x000fe200078e00ff */
[----:B--2---:R-:W-:-:S02]  /*0340*/  DADD R26, R14, -R26 ;  /* 0x000000000e1a7229 */ /* 0x004fc4000000081a */
[----:B---3--:R-:W-:-:S06]  /*0350*/  DADD R28, R20, -R28 ;  /* 0x00000000141c7229 */ /* 0x008fcc000000081c */
[----:B------:R-:W-:Y:S02]  /*0360*/  DMUL R32, R26, R26 ;  /* 0x0000001a1a207228 */ /* 0x000fe40000000000 */
[----:B----4-:R-:W-:-:S06]  /*0370*/  DADD R30, R24, -R30 ;  /* 0x00000000181e7229 */ /* 0x010fcc000000081e */
[----:B------:R-:W-:-:S08]  /*0380*/  DFMA R32, R28, R28, R32 ;  /* 0x0000001c1c20722b */ /* 0x000fd00000000020 */
[----:B------:R-:W-:-:S06]  /*0390*/  DFMA R36, R30, R30, R32 ;  /* 0x0000001e1e24722b */ /* 0x000fcc0000000020 */
[----:B------:R-:W0:Y:S04]  /*03a0*/  MUFU.RSQ64H R35, R37 ;  /* 0x0000002500237308 */ /* 0x000e280000001c00 */
[----:B------:R-:W-:-:S05]  /*03b0*/  VIADD R34, R37, 0xfcb00000 ;  /* 0xfcb0000025227836 */ /* 0x000fca0000000000 */
[----:B------:R-:W-:Y:S01]  /*03c0*/  ISETP.GE.U32.AND P0, PT, R34, 0x7ca00000, PT ;  /* 0x7ca000002200780c */ /* 0x000fe20003f06070 */
[----:B0-----:R-:W-:-:S08]  /*03d0*/  DMUL R32, R34, R34 ;  /* 0x0000002222207228 */ /* 0x001fd00000000000 */
[----:B------:R-:W-:-:S08]  /*03e0*/  DFMA R32, R36, -R32, 1 ;  /* 0x3ff000002420742b */ /* 0x000fd00000000820 */
[----:B------:R-:W-:Y:S02]  /*03f0*/  DFMA R38, R32, R38, 0.5 ;  /* 0x3fe000002026742b */ /* 0x000fe40000000026 */
[----:B------:R-:W-:-:S08]  /*0400*/  DMUL R32, R34, R32 ;  /* 0x0000002022207228 */ /* 0x000fd00000000000 */
[----:B------:R-:W-:-:S08]  /*0410*/  DFMA R38, R38, R32, R34 ;  /* 0x000000202626722b */ /* 0x000fd00000000022 */
[----:B------:R-:W-:Y:S02]  /*0420*/  DMUL R40, R36, R38 ;  /* 0x0000002624287228 */ /* 0x000fe40000000000 */
[----:B------:R-:W-:Y:S02]  /*0430*/  VIADD R45, R39, 0xfff00000 ;  /* 0xfff00000272d7836 */ /* 0x000fe40000000000 */
[----:B------:R-:W-:-:S04]  /*0440*/  IMAD.MOV.U32 R44, RZ, RZ, R38 ;  /* 0x000000ffff2c7224 */ /* 0x000fc800078e0026 */
[----:B------:R-:W-:-:S08]  /*0450*/  DFMA R42, R40, -R40, R36 ;  /* 0x80000028282a722b */ /* 0x000fd00000000024 */
[----:B------:R-:W-:Y:S01]  /*0460*/  DFMA R32, R42, R44, R40 ;  /* 0x0000002c2a20722b */ /* 0x000fe20000000028 */
[----:B------:R-:W-:Y:S10]  /*0470*/  @!P0 BRA `(.L_x_5) ;  /* 0x0000000000108947 */ /* 0x000ff40003800000 */
[----:B------:R-:W-:-:S07]  /*0480*/  MOV R0, 0x4a0 ;  /* 0x000004a000007802 */ /* 0x000fce0000000f00 */
[----:B------:R-:W-:Y:S05]  /*0490*/  CALL.REL.NOINC `($__internal_1_$__cuda_sm20_dsqrt_rn_f64_mediumpath_v1) ;  /* 0x0000001000687944 */ /* 0x000fea0003c00000 */
[----:B------:R-:W-:Y:S02]  /*04a0*/  IMAD.MOV.U32 R32, RZ, RZ, R34 ;  /* 0x000000ffff207224 */ /* 0x000fe400078e0022 */
[----:B------:R-:W-:-:S07]  /*04b0*/  IMAD.MOV.U32 R33, RZ, RZ, R35 ;  /* 0x000000ffff217224 */ /* 0x000fce00078e0023 */
.L_x_5:
[----:B------:R-:W-:Y:S05]  /*04c0*/  BSYNC.RECONVERGENT B0 ;  /* 0x0000000000007941 */ /* 0x000fea0003800200 */
.L_x_4:
[----:B------:R-:W-:-:S14]  /*04d0*/  DSETP.GEU.AND P0, PT, R32, 0.5, PT ;  /* 0x3fe000002000742a */ /* 0x000fdc0003f0e000 */
[----:B------:R-:W-:Y:S05]  /*04e0*/  @!P0 BREAK.RELIABLE B7 ;  /* 0x0000000000078942 */ /* 0x000fea0003800100 */
[----:B------:R-:W-:Y:S05]  /*04f0*/  @!P0 BRA `(.L_x_6) ;  /* 0x0000000800748947 */ /* 0x000fea0003800000 */
[----:B------:R-:W2:Y:S01]  /*0500*/  LDG.E.64 R38, desc[UR36][R10.64] ;  /* 0x000000240a267981 */ /* 0x000ea2000c1e1b00 */
[----:B------:R-:W0:Y:S01]  /*0510*/  MUFU.RCP64H R35, R37 ;  /* 0x0000002500237308 */ /* 0x000e220000001800 */
[----:B------:R-:W-:Y:S01]  /*0520*/  MOV R34, 0x1 ;  /* 0x0000000100227802 */ /* 0x000fe20000000f00 */
[----:B------:R-:W-:Y:S05]  /*0530*/  BSSY.RECONVERGENT B0, `(.L_x_7) ;  /* 0x0000015000007945 */ /* 0x000fea0003800200 */
[----:B0-----:R-:W-:-:S08]  /*0540*/  DFMA R40, -R36, R34, 1 ;  /* 0x3ff000002428742b */ /* 0x001fd00000000122 */
[----:B------:R-:W-:-:S08]  /*0550*/  DFMA R40, R40, R40, R40 ;  /* 0x000000282828722b */ /* 0x000fd00000000028 */
[----:B------:R-:W-:-:S08]  /*0560*/  DFMA R40, R34, R40, R34 ;  /* 0x000000282228722b */ /* 0x000fd00000000022 */
[----:B------:R-:W-:-:S08]  /*0570*/  DFMA R34, -R36, R40, 1 ;  /* 0x3ff000002422742b */ /* 0x000fd00000000128 */
[----:B------:R-:W-:-:S08]  /*0580*/  DFMA R34, R40, R34, R40 ;  /* 0x000000222822722b */ /* 0x000fd00000000028 */
[----:B--2---:R-:W-:Y:S01]  /*0590*/  DMUL R40, R38, R34 ;  /* 0x0000002226287228 */ /* 0x004fe20000000000 */
[----:B------:R-:W-:-:S07]  /*05a0*/  FSETP.GEU.AND P1, PT, |R39|, 6.5827683646048100446e-37, PT ;  /* 0x036000002700780b */ /* 0x000fce0003f2e200 */
[----:B------:R-:W-:-:S08]  /*05b0*/  DFMA R42, -R36, R40, R38 ;  /* 0x00000028242a722b */ /* 0x000fd00000000126 */
[----:B------:R-:W-:-:S10]  /*05c0*/  DFMA R34, R34, R42, R40 ;  /* 0x0000002a2222722b */ /* 0x000fd40000000028 */
[----:B------:R-:W-:-:S05]  /*05d0*/  FFMA R0, RZ, R37, R35 ;  /* 0x00000025ff007223 */ /* 0x000fca0000000023 */
[----:B------:R-:W-:-:S13]  /*05e0*/  FSETP.GT.AND P0, PT, |R0|, 1.469367938527859385e-39, PT ;  /* 0x001000000000780b */ /* 0x000fda0003f04200 */
[----:B------:R-:W-:Y:S05]  /*05f0*/  @P0 BRA P1, `(.L_x_8) ;  /* 0x0000000000200947 */ /* 0x000fea0000800000 */
[----:B------:R-:W-:Y:S01]  /*0600*/  IMAD.MOV.U32 R40, RZ, RZ, R38 ;  /* 0x000000ffff287224 */ /* 0x000fe200078e0026 */
[----:B------:R-:W-:Y:S01]  /*0610*/  MOV R0, 0x660 ;  /* 0x0000066000007802 */ /* 0x000fe20000000f00 */
[----:B------:R-:W-:Y:S02]  /*0620*/  IMAD.MOV.U32 R41, RZ, RZ, R39 ;  /* 0x000000ffff297224 */ /* 0x000fe400078e0027 */
[----:B------:R-:W-:Y:S02]  /*0630*/  IMAD.MOV.U32 R38, RZ, RZ, R36 ;  /* 0x000000ffff267224 */ /* 0x000fe400078e0024 */
[----:B------:R-:W-:-:S07]  /*0640*/  IMAD.MOV.U32 R39, RZ, RZ, R37 ;  /* 0x000000ffff277224 */ /* 0x000fce00078e0025 */
[----:B------:R-:W-:Y:S05]  /*0650*/  CALL.REL.NOINC `($__internal_0_$__cuda_sm20_div_rn_f64_full) ;  /* 0x00000008008c7944 */ /* 0x000fea0003c00000 */
[----:B------:R-:W-:Y:S02]  /*0660*/  IMAD.MOV.U32 R34, RZ, RZ, R44 ;  /* 0x000000ffff227224 */ /* 0x000fe400078e002c */
[----:B------:R-:W-:-:S07]  /*0670*/  IMAD.MOV.U32 R35, RZ, RZ, R45 ;  /* 0x000000ffff237224 */ /* 0x000fce00078e002d */
.L_x_8:
[----:B------:R-:W-:Y:S05]  /*0680*/  BSYNC.RECONVERGENT B0 ;  /* 0x0000000000007941 */ /* 0x000fea0003800200 */
.L_x_7:
[----:B------:R-:W0:Y:S01]  /*0690*/  MUFU.RCP64H R37, R33 ;  /* 0x0000002100257308 */ /* 0x000e220000001800 */
[----:B------:R-:W-:Y:S01]  /*06a0*/  IMAD.MOV.U32 R36, RZ, RZ, 0x1 ;  /* 0x00000001ff247424 */ /* 0x000fe200078e00ff */
[----:B------:R-:W-:Y:S01]  /*06b0*/  UMOV UR4, 0x88e368f1 ;  /* 0x88e368f100047882 */ /* 0x000fe20000000000 */
[----:B------:R-:W-:Y:S01]  /*06c0*/  UMOV UR5, 0x3ed4f8b5 ;  /* 0x3ed4f8b500057882 */ /* 0x000fe20000000000 */
[----:B------:R-:W-:Y:S01]  /*06d0*/  BSSY.RECONVERGENT B0, `(.L_x_9) ;  /* 0x0000017000007945 */ /* 0x000fe20003800200 */
[----:B------:R-:W-:Y:S02]  /*06e0*/  DMUL R34, R34, -UR4 ;  /* 0x8000000422227c28 */ /* 0x000fe40008000000 */
[----:B0-----:R-:W-:-:S08]  /*06f0*/  DFMA R38, R36, -R32, 1 ;  /* 0x3ff000002426742b */ /* 0x001fd00000000820 */
[----:B------:R-:W-:-:S08]  /*0700*/  DFMA R38, R38, R38, R38 ;  /* 0x000000262626722b */ /* 0x000fd00000000026 */
[----:B------:R-:W-:Y:S02]  /*0710*/  DFMA R38, R36, R38, R36 ;  /* 0x000000262426722b */ /* 0x000fe40000000024 */
[----:B------:R-:W-:-:S06]  /*0720*/  DMUL R36, R28, R34 ;  /* 0x000000221c247228 */ /* 0x000fcc0000000000 */
[----:B------:R-:W-:-:S04]  /*0730*/  DFMA R40, R38, -R32, 1 ;  /* 0x3ff000002628742b */ /* 0x000fc80000000820 */
[----:B------:R-:W-:-:S04]  /*0740*/  FSETP.GEU.AND P1, PT, |R37|, 6.5827683646048100446e-37, PT ;  /* 0x036000002500780b */ /* 0x000fc80003f2e200 */
[----:B------:R-:W-:-:S08]  /*0750*/  DFMA R40, R38, R40, R38 ;  /* 0x000000282628722b */ /* 0x000fd00000000026 */
[----:B------:R-:W-:-:S08]  /*0760*/  DMUL R28, R36, R40 ;  /* 0x00000028241c7228 */ /* 0x000fd00000000000 */
[----:B------:R-:W-:-:S08]  /*0770*/  DFMA R38, R28, -R32, R36 ;  /* 0x800000201c26722b */ /* 0x000fd00000000024 */
[----:B------:R-:W-:-:S10]  /*0780*/  DFMA R28, R40, R38, R28 ;  /* 0x00000026281c722b */ /* 0x000fd4000000001c */
[----:B------:R-:W-:-:S05]  /*0790*/  FFMA R0, RZ, R33, R29 ;  /* 0x00000021ff007223 */ /* 0x000fca000000001d */
[----:B------:R-:W-:-:S13]  /*07a0*/  FSETP.GT.AND P0, PT, |R0|, 1.469367938527859385e-39, PT ;  /* 0x001000000000780b */ /* 0x000fda0003f04200 */
[----:B------:R-:W-:Y:S05]  /*07b0*/  @P0 BRA P1, `(.L_x_10) ;  /* 0x0000000000200947 */ /* 0x000fea0000800000 */
[----:B------:R-:W-:Y:S01]  /*07c0*/  MOV R40, R36 ;  /* 0x0000002400287202 */ /* 0x000fe20000000f00 */
[----:B------:R-:W-:Y:S01]  /*07d0*/  IMAD.MOV.U32 R41, RZ, RZ, R37 ;  /* 0x000000ffff297224 */ /* 0x000fe200078e0025 */
[----:B------:R-:W-:Y:S01]  /*07e0*/  MOV R0, 0x820 ;  /* 0x0000082000007802 */ /* 0x000fe20000000f00 */
[----:B------:R-:W-:Y:S02]  /*07f0*/  IMAD.MOV.U32 R38, RZ, RZ, R32 ;  /* 0x000000ffff267224 */ /* 0x000fe400078e0020 */
[----:B------:R-:W-:-:S07]  /*0800*/  IMAD.MOV.U32 R39, RZ, RZ, R33 ;  /* 0x000000ffff277224 */ /* 0x000fce00078e0021 */
[----:B------:R-:W-:Y:S05]  /*0810*/  CALL.REL.NOINC `($__internal_0_$__cuda_sm20_div_rn_f64_full) ;  /* 0x00000008001c7944 */ /* 0x000fea0003c00000 */
[----:B------:R-:W-:Y:S02]  /*0820*/  IMAD.MOV.U32 R28, RZ, RZ, R44 ;  /* 0x000000ffff1c7224 */ /* 0x000fe400078e002c */
[----:B------:R-:W-:-:S07]  /*0830*/  IMAD.MOV.U32 R29, RZ, RZ, R45 ;  /* 0x000000ffff1d7224 */ /* 0x000fce00078e002d */
.L_x_10:
[----:B------:R-:W-:Y:S05]  /*0840*/  BSYNC.RECONVERGENT B0 ;  /* 0x0000000000007941 */ /* 0x000fea0003800200 */
.L_x_9:
[----:B------:R-:W0:Y:S01]  /*0850*/  MUFU.RCP64H R37, R33 ;  /* 0x0000002100257308 */ /* 0x000e220000001800 */
[----:B------:R-:W-:Y:S01]  /*0860*/  IMAD.MOV.U32 R36, RZ, RZ, 0x1 ;  /* 0x00000001ff247424 */ /* 0x000fe200078e00ff */
[----:B------:R-:W-:Y:S01]  /*0870*/  BSSY.RECONVERGENT B0, `(.L_x_11) ;  /* 0x0000017000007945 */ /* 0x000fe20003800200 */
[----:B------:R-:W-:-:S04]  /*0880*/  DADD R12, R28, R12 ;  /* 0x000000001c0c7229 */ /* 0x000fc8000000000c */
        /* <DEDUP_REMOVED lines=13> */
[----:B------:R-:W-:Y:S01]  /*0960*/  IMAD.MOV.U32 R40, RZ, RZ, R36 ;  /* 0x000000ffff287224 */ /* 0x000fe200078e0024 */
[----:B------:R-:W-:Y:S01]  /*0970*/  MOV R41, R37 ;  /* 0x0000002500297202 */ /* 0x000fe20000000f00 */
[----:B------:R-:W-:Y:S01]  /*0980*/  IMAD.MOV.U32 R38, RZ, RZ, R32 ;  /* 0x000000ffff267224 */ /* 0x000fe200078e0020 */
[----:B------:R-:W-:Y:S01]  /*0990*/  MOV R0, 0x9c0 ;  /* 0x000009c000007802 */ /* 0x000fe20000000f00 */
[----:B------:R-:W-:-:S07]  /*09a0*/  IMAD.MOV.U32 R39, RZ, RZ, R33 ;  /* 0x000000ffff277224 */ /* 0x000fce00078e0021 */
[----:B------:R-:W-:Y:S05]  /*09b0*/  CALL.REL.NOINC `($__internal_0_$__cuda_sm20_div_rn_f64_full) ;  /* 0x0000000400b47944 */ /* 0x000fea0003c00000 */
[----:B------:R-:W-:Y:S02]  /*09c0*/  IMAD.MOV.U32 R26, RZ, RZ, R44 ;  /* 0x000000ffff1a7224 */ /* 0x000fe400078e002c */
[----:B------:R-:W-:-:S07]  /*09d0*/  IMAD.MOV.U32 R27, RZ, RZ, R45 ;  /* 0x000000ffff1b7224 */ /* 0x000fce00078e002d */
.L_x_12:
[----:B------:R-:W-:Y:S05]  /*09e0*/  BSYNC.RECONVERGENT B0 ;  /* 0x0000000000007941 */ /* 0x000fea0003800200 */
.L_x_11:
[----:B------:R-:W0:Y:S01]  /*09f0*/  MUFU.RCP64H R29, R33 ;  /* 0x00000021001d7308 */ /* 0x000e220000001800 */
[----:B------:R-:W-:Y:S01]  /*0a00*/  IMAD.MOV.U32 R28, RZ, RZ, 0x1 ;  /* 0x00000001ff1c7424 */ /* 0x000fe200078e00ff */
[----:B------:R-:W-:Y:S01]  /*0a10*/  DMUL R40, R30, R34 ;  /* 0x000000221e287228 */ /* 0x000fe20000000000 */
[----:B------:R-:W-:Y:S01]  /*0a20*/  BSSY.RECONVERGENT B0, `(.L_x_13) ;  /* 0x0000014000007945 */ /* 0x000fe20003800200 */
[----:B------:R-:W-:-:S08]  /*0a30*/  DADD R6, R26, R6 ;  /* 0x000000001a067229 */ /* 0x000fd00000000006 */
[----:B------:R-:W-:Y:S01]  /*0a40*/  FSETP.GEU.AND P1, PT, |R41|, 6.5827683646048100446e-37, PT ;  /* 0x036000002900780b */ /* 0x000fe20003f2e200 */
[----:B0-----:R-:W-:-:S08]  /*0a50*/  DFMA R36, R28, -R32, 1 ;  /* 0x3ff000001c24742b */ /* 0x001fd00000000820 */
[----:B------:R-:W-:-:S08]  /*0a60*/  DFMA R36, R36, R36, R36 ;  /* 0x000000242424722b */ /* 0x000fd00000000024 */
[----:B------:R-:W-:-:S08]  /*0a70*/  DFMA R36, R28, R36, R28 ;  /* 0x000000241c24722b */ /* 0x000fd0000000001c */
[----:B------:R-:W-:-:S08]  /*0a80*/  DFMA R28, R36, -R32, 1 ;  /* 0x3ff00000241c742b */ /* 0x000fd00000000820 */
        /* <DEDUP_REMOVED lines=8> */
[----:B------:R-:W-:Y:S01]  /*0b10*/  MOV R0, 0xb40 ;  /* 0x00000b4000007802 */ /* 0x000fe20000000f00 */
[----:B------:R-:W-:-:S07]  /*0b20*/  IMAD.MOV.U32 R39, RZ, RZ, R33 ;  /* 0x000000ffff277224 */ /* 0x000fce00078e0021 */
[----:B------:R-:W-:Y:S05]  /*0b30*/  CALL.REL.NOINC `($__internal_0_$__cuda_sm20_div_rn_f64_full) ;  /* 0x0000000400547944 */ /* 0x000fea0003c00000 */
[----:B------:R-:W-:Y:S01]  /*0b40*/  MOV R28, R44 ;  /* 0x0000002c001c7202 */ /* 0x000fe20000000f00 */
[----:B------:R-:W-:-:S07]  /*0b50*/  IMAD.MOV.U32 R29, RZ, RZ, R45 ;  /* 0x000000ffff1d7224 */ /* 0x000fce00078e002d */
.L_x_14:
[----:B------:R-:W-:Y:S05]  /*0b60*/  BSYNC.RECONVERGENT B0 ;  /* 0x0000000000007941 */ /* 0x000fea0003800200 */
.L_x_13:
[----:B------:R-:W-:Y:S01]  /*0b70*/  VIADD R23, R23, 0x1 ;  /* 0x0000000117177836 */ /* 0x000fe20000000000 */
[----:B------:R-:W-:Y:S01]  /*0b80*/  IADD3 R10, P1, PT, R10, 0x40, RZ ;  /* 0x000000400a0a7810 */ /* 0x000fe20007f3e0ff */
[----:B------:R-:W-:-:S03]  /*0b90*/  DADD R4, R28, R4 ;  /* 0x000000001c047229 */ /* 0x000fc60000000004 */
[----:B------:R-:W-:Y:S01]  /*0ba0*/  ISETP.NE.AND P0, PT, R23, RZ, PT ;  /* 0x000000ff1700720c */ /* 0x000fe20003f05270 */
[----:B------:R-:W-:-:S12]  /*0bb0*/  IMAD.X R11, RZ, RZ, R11, P1 ;  /* 0x000000ffff0b7224 */ /* 0x000fd800008e060b */
[----:B------:R-:W-:Y:S05]  /*0bc0*/  @P0 BRA `(.L_x_15) ;  /* 0xfffffff400a40947 */ /* 0x000fea000383ffff */
[----:B------:R-:W-:Y:S05]  /*0bd0*/  BSYNC.RELIABLE B7 ;  /* 0x0000000000077941 */ /* 0x000fea0003800100 */
.L_x_3:
[----:B------:R-:W2:Y:S04]  /*0be0*/  LDG.E.64 R28, desc[UR36][R8.64+0x18] ;  /* 0x00001824081c7981 */ /* 0x000ea8000c1e1b00 */
[----:B------:R-:W3:Y:S04]  /*0bf0*/  LDG.E.64 R26, desc[UR36][R8.64+0x20] ;  /* 0x00002024081a7981 */ /* 0x000ee8000c1e1b00 */
[----:B------:R-:W4:Y:S01]  /*0c00*/  LDG.E.64 R10, desc[UR36][R8.64+0x28] ;  /* 0x00002824080a7981 */ /* 0x000f22000c1e1b00 */
[--C-:B--2---:R-:W-:Y:S02]  /*0c10*/  DADD R12, R12, R28.reuse ;  /* 0x000000000c0c7229 */ /* 0x104fe4000000001c */
[----:B------:R-:W-:-:S02]  /*0c20*/  DADD R20, R20, R28 ;  /* 0x0000000014147229 */ /* 0x000fc4000000001c */
[--C-:B---3--:R-:W-:Y:S02]  /*0c30*/  DADD R6, R6, R26.reuse ;  /* 0x0000000006067229 */ /* 0x108fe4000000001a */
[----:B------:R-:W-:Y:S01]  /*0c40*/  DADD R14, R14, R26 ;  /* 0x000000000e0e7229 */ /* 0x000fe2000000001a */
[----:B------:R-:W-:Y:S01]  /*0c50*/  STG.E.64 desc[UR36][R8.64+0x18], R12 ;  /* 0x0000180c08007986 */ /* 0x000fe2000c101b24 */
[--C-:B----4-:R-:W-:Y:S02]  /*0c60*/  DADD R4, R4, R10.reuse ;  /* 0x0000000004047229 */ /* 0x110fe4000000000a */
[----:B------:R-:W-:Y:S01]  /*0c70*/  IMAD.MOV.U32 R0, RZ, RZ, R13 ;  /* 0x000000ffff007224 */ /* 0x000fe200078e000d */
[----:B------:R-:W-:Y:S01]  /*0c80*/  DADD R10, R24, R10 ;  /* 0x00000000180a7229 */ /* 0x000fe2000000000a */
[----:B------:R0:W-:Y:S01]  /*0c90*/  STG.E.64 desc[UR36][R8.64], R20 ;  /* 0x0000001408007986 */ /* 0x0001e2000c101b24 */
[----:B------:R-:W-:Y:S01]  /*0ca0*/  DSETP.MAX.AND P0, P1, R12, R6, PT ;  /* 0x000000060c00722a */ /* 0x000fe2000390f000 */
[----:B------:R-:W-:-:S02]  /*0cb0*/  IMAD.MOV.U32 R31, RZ, RZ, R7 ;  /* 0x000000ffff1f7224 */ /* 0x000fc400078e0007 */
[----:B------:R-:W-:Y:S01]  /*0cc0*/  IMAD.MOV.U32 R23, RZ, RZ, R6 ;  /* 0x000000ffff177224 */ /* 0x000fe200078e0006 */
[----:B------:R1:W-:Y:S02]  /*0cd0*/  STG.E.64 desc[UR36][R8.64+0x8], R14 ;  /* 0x0000080e08007986 */ /* 0x0003e4000c101b24 */
[----:B------:R-:W-:Y:S01]  /*0ce0*/  FSEL R33, R0, R31, P0 ;  /* 0x0000001f00217208 */ /* 0x000fe20000000000 */
[----:B------:R-:W-:Y:S01]  /*0cf0*/  IMAD.MOV.U32 R0, RZ, RZ, R12 ;  /* 0x000000ffff007224 */ /* 0x000fe200078e000c */
[----:B------:R1:W-:Y:S04]  /*0d00*/  STG.E.64 desc[UR36][R8.64+0x20], R6 ;  /* 0x0000200608007986 */ /* 0x0003e8000c101b24 */
[----:B------:R-:W-:Y:S01]  /*0d10*/  SEL R30, R0, R23, P0 ;  /* 0x00000017001e7207 */ /* 0x000fe20000000000 */
[----:B------:R-:W-:Y:S01]  /*0d20*/  IMAD.MOV.U32 R0, RZ, RZ, R5 ;  /* 0x000000ffff007224 */ /* 0x000fe200078e0005 */
[----:B------:R-:W-:Y:S01]  /*0d30*/  @P1 LOP3.LUT R33, R31, 0x80000, RZ, 0xfc, !PT ;  /* 0x000800001f211812 */ /* 0x000fe200078efcff */
[----:B------:R1:W-:Y:S03]  /*0d40*/  STG.E.64 desc[UR36][R8.64+0x10], R10 ;  /* 0x0000100a08007986 */ /* 0x0003e6000c101b24 */
[----:B------:R-:W-:Y:S01]  /*0d50*/  MOV R31, R33 ;  /* 0x00000021001f7202 */ /* 0x000fe20000000f00 */
[----:B------:R1:W-:Y:S04]  /*0d60*/  STG.E.64 desc[UR36][R8.64+0x28], R4 ;  /* 0x0000280408007986 */ /* 0x0003e8000c101b24 */
[----:B------:R-:W-:Y:S01]  /*0d70*/  IMAD.MOV.U32 R23, RZ, RZ, R31 ;  /* 0x000000ffff177224 */ /* 0x000fe200078e001f */
[----:B------:R-:W-:-:S06]  /*0d80*/  DSETP.MAX.AND P0, P1, R4, R30, PT ;  /* 0x0000001e0400722a */ /* 0x000fcc000390f000 */
[----:B------:R-:W-:Y:S01]  /*0d90*/  FSEL R25, R0, R23, P0 ;  /* 0x0000001700197208 */ /* 0x000fe20000000000 */
[----:B------:R-:W-:-:S05]  /*0da0*/  IMAD.MOV.U32 R0, RZ, RZ, R4 ;  /* 0x000000ffff007224 */ /* 0x000fca00078e0004 */
[----:B0-----:R-:W-:Y:S02]  /*0db0*/  SEL R20, R0, R30, P0 ;  /* 0x0000001e00147207 */ /* 0x001fe40000000000 */
[----:B------:R-:W-:-:S05]  /*0dc0*/  @P1 LOP3.LUT R25, R23, 0x80000, RZ, 0xfc, !PT ;  /* 0x0008000017191812 */ /* 0x000fca00078efcff */
[----:B------:R-:W-:-:S06]  /*0dd0*/  IMAD.MOV.U32 R21, RZ, RZ, R25 ;  /* 0x000000ffff157224 */ /* 0x000fcc00078e0019 */
[----:B------:R-:W-:-:S14]  /*0de0*/  DSETP.GT.AND P0, PT, R20, 4, PT ;  /* 0x401000001400742a */ /* 0x000fdc0003f04000 */
[----:B-1----:R-:W-:Y:S05]  /*0df0*/  @!P0 BRA `(.L_x_2) ;  /* 0x0000000000888947 */ /* 0x002fea0003800000 */
[----:B------:R-:W-:Y:S01]  /*0e00*/  IMAD.MOV R3, RZ, RZ, -R3 ;  /* 0x000000ffff037224 */ /* 0x000fe200078e0a03 */
[----:B------:R-:W-:Y:S01]  /*0e10*/  MOV R0, 0x0 ;  /* 0x0000000000007802 */ /* 0x000fe20000000f00 */
[----:B------:R-:W0:Y:S01]  /*0e20*/  LDCU.64 UR4, c[0x4][0x10] ;  /* 0x01000200ff0477ac */ /* 0x000e220008000a00 */
[----:B------:R-:W-:Y:S01]  /*0e30*/  MOV R6, R16 ;  /* 0x0000001000067202 */ /* 0x000fe20000000f00 */
[----:B------:R-:W-:Y:S01]  /*0e40*/  IMAD.MOV.U32 R7, RZ, RZ, R2 ;  /* 0x000000ffff077224 */ /* 0x000fe200078e0002 */
[----:B------:R1:W-:Y:S01]  /*0e50*/  STG.E desc[UR36][R8.64+0x38], R3 ;  /* 0x0000380308007986 */ /* 0x0003e2000c101924 */
[----:B------:R1:W2:Y:S03]  /*0e60*/  LDC.64 R10, c[0x4][R0] ;  /* 0x01000000000a7b82 */ /* 0x0002a60000000a00 */
[----:B------:R1:W-:Y:S01]  /*0e70*/  STL [R1], R3 ;  /* 0x0000000301007387 */ /* 0x0003e20000100800 */
[----:B0-----:R-:W-:-:S02]  /*0e80*/  IMAD.U32 R4, RZ, RZ, UR4 ;  /* 0x00000004ff047e24 */ /* 0x001fc4000f8e00ff */
[----:B-1----:R-:W-:-:S07]  /*0e90*/  IMAD.U32 R5, RZ, RZ, UR5 ;  /* 0x00000005ff057e24 */ /* 0x002fce000f8e00ff */
[----:B------:R-:W-:-:S07]  /*0ea0*/  LEPC R20, `(.L_x_16) ;  /* 0x000000001014794e */ /* 0x000fce0000000000 */
[----:B--2---:R-:W-:Y:S05]  /*0eb0*/  CALL.ABS.NOINC R10 ;  /* 0x000000000a007343 */ /* 0x004fea0003c00000 */
.L_x_16:
[----:B------:R-:W-:Y:S05]  /*0ec0*/  BRA `(.L_x_2) ;  /* 0x0000000000547947 */ /* 0x000fea0003800000 */
.L_x_6:
[----:B------:R-:W-:Y:S01]  /*0ed0*/  IMAD.MOV R3, RZ, RZ, -R3 ;  /* 0x000000ffff037224 */ /* 0x000fe200078e0a03 */
[----:B------:R-:W2:Y:S04]  /*0ee0*/  LDG.E.64 R12, desc[UR36][R8.64+0x30] ;  /* 0x00003024080c7981 */ /* 0x000ea8000c1e1b00 */
[----:B------:R0:W-:Y:S04]  /*0ef0*/  STG.E desc[UR36][R8.64+0x38], R3 ;  /* 0x0000380308007986 */ /* 0x0001e8000c101924 */
[----:B------:R-:W2:Y:S01]  /*0f00*/  LDG.E.64 R4, desc[UR36][R10.64] ;  /* 0x000000240a047981 */ /* 0x000ea2000c1e1b00 */
[----:B------:R-:W1:Y:S01]  /*0f10*/  LDCU UR4, c[0x0][0x2f8] ;  /* 0x00005f00ff0477ac */ /* 0x000e620008000800 */
[----:B------:R-:W-:Y:S01]  /*0f20*/  IMAD.MOV.U32 R14, RZ, RZ, -0x17d9296b ;  /* 0xe826d695ff0e7424 */ /* 0x000fe200078e00ff */
[----:B------:R-:W-:Y:S01]  /*0f30*/  MOV R20, 0x0 ;  /* 0x0000000000147802 */ /* 0x000fe20000000f00 */
[----:B------:R-:W-:Y:S01]  /*0f40*/  IMAD.MOV.U32 R15, RZ, RZ, 0x3e112e0b ;  /* 0x3e112e0bff0f7424 */ /* 0x000fe200078e00ff */
[----:B------:R-:W-:Y:S01]  /*0f50*/  MOV R6, R16 ;  /* 0x0000001000067202 */ /* 0x000fe20000000f00 */
[----:B------:R-:W-:Y:S01]  /*0f60*/  IMAD.MOV.U32 R7, RZ, RZ, R2 ;  /* 0x000000ffff077224 */ /* 0x000fe200078e0002 */
[----:B------:R0:W3:Y:S01]  /*0f70*/  LDC.64 R24, c[0x4][R20] ;  /* 0x0100000014187b82 */ /* 0x0000e20000000a00 */
[----:B-1----:R-:W-:Y:S01]  /*0f80*/  VIADD R0, R16, -UR4 ;  /* 0x8000000410007c36 */ /* 0x002fe20008000000 */
[----:B------:R-:W1:Y:S04]  /*0f90*/  LDCU.64 UR4, c[0x4][0x8] ;  /* 0x01000100ff0477ac */ /* 0x000e680008000a00 */
[----:B------:R0:W-:Y:S01]  /*0fa0*/  STL [R0], R3 ;  /* 0x0000000300007387 */ /* 0x0001e20000100800 */
[----:B--2---:R-:W-:Y:S01]  /*0fb0*/  DADD R12, R12, R4 ;  /* 0x000000000c0c7229 */ /* 0x004fe20000000004 */
[----:B-1----:R-:W-:-:S02]  /*0fc0*/  IMAD.U32 R4, RZ, RZ, UR4 ;  /* 0x00000004ff047e24 */ /* 0x002fc4000f8e00ff */
[----:B------:R-:W-:-:S04]  /*0fd0*/  IMAD.U32 R5, RZ, RZ, UR5 ;  /* 0x00000005ff057e24 */ /* 0x000fc8000f8e00ff */
[----:B------:R0:W-:Y:S04]  /*0fe0*/  STG.E.64 desc[UR36][R10.64], R12 ;  /* 0x0000000c0a007986 */ /* 0x0001e8000c101b24 */
[----:B---3--:R0:W-:Y:S02]  /*0ff0*/  STG.E.64 desc[UR36][R8.64+0x30], R14 ;  /* 0x0000300e08007986 */ /* 0x0081e4000c101b24 */
[----:B0-----:R-:W-:-:S07]  /*1000*/  LEPC R20, `(.L_x_2) ;  /* 0x000000001014794e */ /* 0x001fce0000000000 */
[----:B------:R-:W-:Y:S05]  /*1010*/  CALL.ABS.NOINC R24 ;  /* 0x0000000018007343 */ /* 0x000fea0003c00000 */
.L_x_2:
[----:B------:R-:W-:Y:S05]  /*1020*/  BSYNC.RECONVERGENT B6 ;  /* 0x0000000000067941 */ /* 0x000fea0003800200 */
.L_x_1:
[----:B------:R-:W-:-:S13]  /*1030*/  ISETP.NE.AND P0, PT, R18, RZ, PT ;  /* 0x000000ff1200720c */ /* 0x000fda0003f05270 */
[----:B------:R-:W-:Y:S05]  /*1040*/  @P0 BRA `(.L_x_17) ;  /* 0xfffffff000400947 */ /* 0x000fea000383ffff */
[----:B------:R-:W-:Y:S05]  /*1050*/  BSYNC.RECONVERGENT B8 ;  /* 0x0000000000087941 */ /* 0x000fea0003800200 */
.L_x_0:
[----:B------:R-:W-:-:S13]  /*1060*/  ISETP.NE.AND P0, PT, R17, RZ, PT ;  /* 0x000000ff1100720c */ /* 0x000fda0003f05270 */
[----:B------:R-:W-:Y:S05]  /*1070*/  @P0 BRA `(.L_x_18) ;  /* 0xfffffff0001c0947 */ /* 0x000fea000383ffff */
[----:B------:R-:W-:Y:S05]  /*1080*/  EXIT ;  /* 0x000000000000794d */ /* 0x000fea0003800000 */
        .weak           $__internal_0_$__cuda_sm20_div_rn_f64_full
        .type           $__internal_0_$__cuda_sm20_div_rn_f64_full,@function
        .size           $__internal_0_$__cuda_sm20_div_rn_f64_full,($__internal_1_$__cuda_sm20_dsqrt_rn_f64_mediumpath_v1 - $__internal_0_$__cuda_sm20_div_rn_f64_full)
$__internal_0_$__cuda_sm20_div_rn_f64_full:
[C---:B------:R-:W-:Y:S01]  /*1090*/  FSETP.GEU.AND P0, PT, |R39|.reuse, 1.469367938527859385e-39, PT ;  /* 0x001000002700780b */ /* 0x040fe20003f0e200 */
[----:B------:R-:W-:Y:S01]  /*10a0*/  IMAD.MOV.U32 R42, RZ, RZ, 0x1 ;  /* 0x00000001ff2a7424 */ /* 0x000fe200078e00ff */
[----:B------:R-:W-:Y:S01]  /*10b0*/  LOP3.LUT R36, R39, 0x800fffff, RZ, 0xc0, !PT ;  /* 0x800fffff27247812 */ /* 0x000fe200078ec0ff */
[----:B------:R-:W-:Y:S01]  /*10c0*/  IMAD.MOV.U32 R51, RZ, RZ, 0x1ca00000 ;  /* 0x1ca00000ff337424 */ /* 0x000fe200078e00ff */
[C---:B------:R-:W-:Y:S01]  /*10d0*/  FSETP.GEU.AND P2, PT, |R41|.reuse, 1.469367938527859385e-39, PT ;  /* 0x001000002900780b */ /* 0x040fe20003f4e200 */
[----:B------:R-:W-:Y:S01]  /*10e0*/  BSSY.RECONVERGENT B1, `(.L_x_19) ;  /* 0x0000052000017945 */ /* 0x000fe20003800200 */
[----:B------:R-:W-:Y:S01]  /*10f0*/  LOP3.LUT R37, R36, 0x3ff00000, RZ, 0xfc, !PT ;  /* 0x3ff0000024257812 */ /* 0x000fe200078efcff */
[----:B------:R-:W-:Y:S01]  /*1100*/  IMAD.MOV.U32 R36, RZ, RZ, R38 ;  /* 0x000000ffff247224 */ /* 0x000fe200078e0026 */
[----:B------:R-:W-:Y:S02]  /*1110*/  LOP3.LUT R50, R41, 0x7ff00000, RZ, 0xc0, !PT ;  /* 0x7ff0000029327812 */ /* 0x000fe400078ec0ff */
[----:B------:R-:W-:-:S03]  /*1120*/  LOP3.LUT R53, R39, 0x7ff00000, RZ, 0xc0, !PT ;  /* 0x7ff0000027357812 */ /* 0x000fc600078ec0ff */
[----:B------:R-:W-:Y:S01]  /*1130*/  @!P0 DMUL R36, R38, 8.98846567431157953865e+307 ;  /* 0x7fe0000026248828 */ /* 0x000fe20000000000 */
[----:B------:R-:W-:-:S03]  /*1140*/  ISETP.GE.U32.AND P1, PT, R50, R53, PT ;  /* 0x000000353200720c */ /* 0x000fc60003f26070 */
[----:B------:R-:W-:Y:S02]  /*1150*/  @!P2 LOP3.LUT R45, R39, 0x7ff00000, RZ, 0xc0, !PT ;  /* 0x7ff00000272da812 */ /* 0x000fe400078ec0ff */
[----:B------:R-:W0:Y:S02]  /*1160*/  MUFU.RCP64H R43, R37 ;  /* 0x00000025002b7308 */ /* 0x000e240000001800 */
[----:B------:R-:W-:Y:S02]  /*1170*/  @!P2 ISETP.GE.U32.AND P3, PT, R50, R45, PT ;  /* 0x0000002d3200a20c */ /* 0x000fe40003f66070 */
[----:B------:R-:W-:Y:S02]  /*1180*/  @!P0 LOP3.LUT R53, R37, 0x7ff00000, RZ, 0xc0, !PT ;  /* 0x7ff0000025358812 */ /* 0x000fe400078ec0ff */
[----:B------:R-:W-:-:S04]  /*1190*/  @!P2 SEL R45, R51, 0x63400000, !P3 ;  /* 0x63400000332da807 */ /* 0x000fc80005800000 */
[----:B------:R-:W-:-:S04]  /*11a0*/  @!P2 LOP3.LUT R48, R45, 0x80000000, R41, 0xf8, !PT ;  /* 0x800000002d30a812 */ /* 0x000fc800078ef829 */
[----:B------:R-:W-:Y:S01]  /*11b0*/  @!P2 LOP3.LUT R49, R48, 0x100000, RZ, 0xfc, !PT ;  /* 0x001000003031a812 */ /* 0x000fe200078efcff */
[----:B------:R-:W-:Y:S01]  /*11c0*/  @!P2 IMAD.MOV.U32 R48, RZ, RZ, RZ ;  /* 0x000000ffff30a224 */ /* 0x000fe200078e00ff */
[----:B0-----:R-:W-:-:S08]  /*11d0*/  DFMA R46, R42, -R36, 1 ;  /* 0x3ff000002a2e742b */ /* 0x001fd00000000824 */
[----:B------:R-:W-:-:S08]  /*11e0*/  DFMA R46, R46, R46, R46 ;  /* 0x0000002e2e2e722b */ /* 0x000fd0000000002e */
[----:B------:R-:W-:Y:S01]  /*11f0*/  DFMA R46, R42, R46, R42 ;  /* 0x0000002e2a2e722b */ /* 0x000fe2000000002a */
[----:B------:R-:W-:Y:S01]  /*1200*/  SEL R43, R51, 0x63400000, !P1 ;  /* 0x63400000332b7807 */ /* 0x000fe20004800000 */
[----:B------:R-:W-:-:S03]  /*1210*/  IMAD.MOV.U32 R42, RZ, RZ, R40 ;  /* 0x000000ffff2a7224 */ /* 0x000fc600078e0028 */
[----:B------:R-:W-:-:S03]  /*1220*/  LOP3.LUT R43, R43, 0x800fffff, R41, 0xf8, !PT ;  /* 0x800fffff2b2b7812 */ /* 0x000fc600078ef829 */
[----:B------:R-:W-:-:S03]  /*1230*/  DFMA R44, R46, -R36, 1 ;  /* 0x3ff000002e2c742b */ /* 0x000fc60000000824 */
[----:B------:R-:W-:-:S05]  /*1240*/  @!P2 DFMA R42, R42, 2, -R48 ;  /* 0x400000002a2aa82b */ /* 0x000fca0000000830 */
[----:B------:R-:W-:-:S08]  /*1250*/  DFMA R44, R46, R44, R46 ;  /* 0x0000002c2e2c722b */ /* 0x000fd0000000002e */
[----:B------:R-:W-:-:S08]  /*1260*/  DMUL R46, R44, R42 ;  /* 0x0000002a2c2e7228 */ /* 0x000fd00000000000 */
[----:B------:R-:W-:-:S08]  /*1270*/  DFMA R48, R46, -R36, R42 ;  /* 0x800000242e30722b */ /* 0x000fd0000000002a */
[----:B------:R-:W-:Y:S01]  /*1280*/  DFMA R48, R44, R48, R46 ;  /* 0x000000302c30722b */ /* 0x000fe2000000002e */
[----:B------:R-:W-:Y:S01]  /*1290*/  IMAD.MOV.U32 R46, RZ, RZ, R50 ;  /* 0x000000ffff2e7224 */ /* 0x000fe200078e0032 */
[----:B------:R-:W-:Y:S01]  /*12a0*/  @!P2 LOP3.LUT R46, R43, 0x7ff00000, RZ, 0xc0, !PT ;  /* 0x7ff000002b2ea812 */ /* 0x000fe200078ec0ff */
[----:B------:R-:W-:-:S03]  /*12b0*/  VIADD R45, R53, 0xffffffff ;  /* 0xffffffff352d7836 */ /* 0x000fc60000000000 */
[----:B------:R-:W-:-:S04]  /*12c0*/  IADD3 R44, PT, PT, R46, -0x1, RZ ;  /* 0xffffffff2e2c7810 */ /* 0x000fc80007ffe0ff */
[----:B------:R-:W-:-:S04]  /*12d0*/  ISETP.GT.U32.AND P0, PT, R44, 0x7feffffe, PT ;  /* 0x7feffffe2c00780c */ /* 0x000fc80003f04070 */
[----:B------:R-:W-:-:S13]  /*12e0*/  ISETP.GT.U32.OR P0, PT, R45, 0x7feffffe, P0 ;  /* 0x7feffffe2d00780c */ /* 0x000fda0000704470 */
[----:B------:R-:W-:Y:S05]  /*12f0*/  @P0 BRA `(.L_x_20) ;  /* 0x00000000006c0947 */ /* 0x000fea0003800000 */
[----:B------:R-:W-:-:S04]  /*1300*/  LOP3.LUT R41, R39, 0x7ff00000, RZ, 0xc0, !PT ;  /* 0x7ff0000027297812 */ /* 0x000fc800078ec0ff */
[CC--:B------:R-:W-:Y:S02]  /*1310*/  VIADDMNMX R40, R50.reuse, -R41.reuse, 0xb9600000, !PT ;  /* 0xb960000032287446 */ /* 0x0c0fe40007800929 */
[----:B------:R-:W-:Y:S02]  /*1320*/  ISETP.GE.U32.AND P0, PT, R50, R41, PT ;  /* 0x000000293200720c */ /* 0x000fe40003f06070 */
[----:B------:R-:W-:Y:S02]  /*1330*/  VIMNMX R40, PT, PT, R40, 0x46a00000, PT ;  /* 0x46a0000028287848 */ /* 0x000fe40003fe0100 */
[----:B------:R-:W-:-:S05]  /*1340*/  SEL R51, R51, 0x63400000, !P0 ;  /* 0x6340000033337807 */ /* 0x000fca0004000000 */
[----:B------:R-:W-:Y:S02]  /*1350*/  IMAD.IADD R46, R40, 0x1, -R51 ;  /* 0x00000001282e7824 */ /* 0x000fe400078e0a33 */
[----:B------:R-:W-:Y:S02]  /*1360*/  IMAD.MOV.U32 R40, RZ, RZ, RZ ;  /* 0x000000ffff287224 */ /* 0x000fe400078e00ff */
[----:B------:R-:W-:-:S06]  /*1370*/  VIADD R41, R46, 0x7fe00000 ;  /* 0x7fe000002e297836 */ /* 0x000fcc0000000000 */
[----:B------:R-:W-:-:S10]  /*1380*/  DMUL R44, R48, R40 ;  /* 0x00000028302c7228 */ /* 0x000fd40000000000 */
[----:B------:R-:W-:-:S13]  /*1390*/  FSETP.GTU.AND P0, PT, |R45|, 1.469367938527859385e-39, PT ;  /* 0x001000002d00780b */ /* 0x000fda0003f0c200 */
[----:B------:R-:W-:Y:S05]  /*13a0*/  @P0 BRA `(.L_x_21) ;  /* 0x0000000000940947 */ /* 0x000fea0003800000 */
[----:B------:R-:W-:Y:S01]  /*13b0*/  DFMA R36, R48, -R36, R42 ;  /* 0x800000243024722b */ /* 0x000fe2000000002a */
[----:B------:R-:W-:-:S09]  /*13c0*/  IMAD.MOV.U32 R40, RZ, RZ, RZ ;  /* 0x000000ffff287224 */ /* 0x000fd200078e00ff */
[C---:B------:R-:W-:Y:S02]  /*13d0*/  FSETP.NEU.AND P0, PT, R37.reuse, RZ, PT ;  /* 0x000000ff2500720b */ /* 0x040fe40003f0d000 */
[----:B------:R-:W-:-:S04]  /*13e0*/  LOP3.LUT R39, R37, 0x80000000, R39, 0x48, !PT ;  /* 0x8000000025277812 */ /* 0x000fc800078e4827 */
[----:B------:R-:W-:-:S07]  /*13f0*/  LOP3.LUT R41, R39, R41, RZ, 0xfc, !PT ;  /* 0x0000002927297212 */ /* 0x000fce00078efcff */
[----:B------:R-:W-:Y:S05]  /*1400*/  @!P0 BRA `(.L_x_21) ;  /* 0x00000000007c8947 */ /* 0x000fea0003800000 */
[----:B------:R-:W-:Y:S01]  /*1410*/  IMAD.MOV R37, RZ, RZ, -R46 ;  /* 0x000000ffff257224 */ /* 0x000fe200078e0a2e */
[----:B------:R-:W-:Y:S01]  /*1420*/  DMUL.RP R40, R48, R40 ;  /* 0x0000002830287228 */ /* 0x000fe20000008000 */
[----:B------:R-:W-:-:S06]  /*1430*/  IMAD.MOV.U32 R36, RZ, RZ, RZ ;  /* 0x000000ffff247224 */ /* 0x000fcc00078e00ff */
[----:B------:R-:W-:-:S03]  /*1440*/  DFMA R36, R44, -R36, R48 ;  /* 0x800000242c24722b */ /* 0x000fc60000000030 */
[----:B------:R-:W-:-:S03]  /*1450*/  LOP3.LUT R39, R41, R39, RZ, 0x3c, !PT ;  /* 0x0000002729277212 */ /* 0x000fc600078e3cff */
[----:B------:R-:W-:-:S04]  /*1460*/  IADD3 R36, PT, PT, -R46, -0x43300000, RZ ;  /* 0xbcd000002e247810 */ /* 0x000fc80007ffe1ff */
[----:B------:R-:W-:-:S04]  /*1470*/  FSETP.NEU.AND P0, PT, |R37|, R36, PT ;  /* 0x000000242500720b */ /* 0x000fc80003f0d200 */
[----:B------:R-:W-:Y:S02]  /*1480*/  FSEL R44, R40, R44, !P0 ;  /* 0x0000002c282c7208 */ /* 0x000fe40004000000 */
[----:B------:R-:W-:Y:S01]  /*1490*/  FSEL R45, R39, R45, !P0 ;  /* 0x0000002d272d7208 */ /* 0x000fe20004000000 */
[----:B------:R-:W-:Y:S06]  /*14a0*/  BRA `(.L_x_21) ;  /* 0x0000000000547947 */ /* 0x000fec0003800000 */
.L_x_20:
[----:B------:R-:W-:-:S14]  /*14b0*/  DSETP.NAN.AND P0, PT, R40, R40, PT ;  /* 0x000000282800722a */ /* 0x000fdc0003f08000 */
[----:B------:R-:W-:Y:S05]  /*14c0*/  @P0 BRA `(.L_x_22) ;  /* 0x0000000000440947 */ /* 0x000fea0003800000 */
[----:B------:R-:W-:-:S14]  /*14d0*/  DSETP.NAN.AND P0, PT, R38, R38, PT ;  /* 0x000000262600722a */ /* 0x000fdc0003f08000 */
[----:B------:R-:W-:Y:S05]  /*14e0*/  @P0 BRA `(.L_x_23) ;  /* 0x0000000000300947 */ /* 0x000fea0003800000 */
[----:B------:R-:W-:Y:S01]  /*14f0*/  ISETP.NE.AND P0, PT, R46, R53, PT ;  /* 0x000000352e00720c */ /* 0x000fe20003f05270 */
[----:B------:R-:W-:Y:S01]  /*1500*/  IMAD.MOV.U32 R45, RZ, RZ, -0x80000 ;  /* 0xfff80000ff2d7424 */ /* 0x000fe200078e00ff */
[----:B------:R-:W-:-:S11]  /*1510*/  MOV R44, 0x0 ;  /* 0x00000000002c7802 */ /* 0x000fd60000000f00 */
[----:B------:R-:W-:Y:S05]  /*1520*/  @!P0 BRA `(.L_x_21) ;  /* 0x0000000000348947 */ /* 0x000fea0003800000 */
[----:B------:R-:W-:Y:S02]  /*1530*/  ISETP.NE.AND P0, PT, R46, 0x7ff00000, PT ;  /* 0x7ff000002e00780c */ /* 0x000fe40003f05270 */
[----:B------:R-:W-:Y:S02]  /*1540*/  LOP3.LUT R45, R41, 0x80000000, R39, 0x48, !PT ;  /* 0x80000000292d7812 */ /* 0x000fe400078e4827 */
[----:B------:R-:W-:-:S13]  /*1550*/  ISETP.EQ.OR P0, PT, R53, RZ, !P0 ;  /* 0x000000ff3500720c */ /* 0x000fda0004702670 */
[----:B------:R-:W-:Y:S01]  /*1560*/  @P0 LOP3.LUT R36, R45, 0x7ff00000, RZ, 0xfc, !PT ;  /* 0x7ff000002d240812 */ /* 0x000fe200078efcff */
[----:B------:R-:W-:Y:S02]  /*1570*/  @!P0 IMAD.MOV.U32 R44, RZ, RZ, RZ ;  /* 0x000000ffff2c8224 */ /* 0x000fe400078e00ff */
[----:B------:R-:W-:Y:S02]  /*1580*/  @P0 IMAD.MOV.U32 R44, RZ, RZ, RZ ;  /* 0x000000ffff2c0224 */ /* 0x000fe400078e00ff */
[----:B------:R-:W-:Y:S01]  /*1590*/  @P0 IMAD.MOV.U32 R45, RZ, RZ, R36 ;  /* 0x000000ffff2d0224 */ /* 0x000fe200078e0024 */
[----:B------:R-:W-:Y:S06]  /*15a0*/  BRA `(.L_x_21) ;  /* 0x0000000000147947 */ /* 0x000fec0003800000 */
.L_x_23:
[----:B------:R-:W-:Y:S01]  /*15b0*/  LOP3.LUT R45, R39, 0x80000, RZ, 0xfc, !PT ;  /* 0x00080000272d7812 */ /* 0x000fe200078efcff */
[----:B------:R-:W-:Y:S01]  /*15c0*/  IMAD.MOV.U32 R44, RZ, RZ, R38 ;  /* 0x000000ffff2c7224 */ /* 0x000fe200078e0026 */
[----:B------:R-:W-:Y:S06]  /*15d0*/  BRA `(.L_x_21) ;  /* 0x0000000000087947 */ /* 0x000fec0003800000 */
.L_x_22:
[----:B------:R-:W-:Y:S01]  /*15e0*/  LOP3.LUT R45, R41, 0x80000, RZ, 0xfc, !PT ;  /* 0x00080000292d7812 */ /* 0x000fe200078efcff */
[----:B------:R-:W-:-:S07]  /*15f0*/  IMAD.MOV.U32 R44, RZ, RZ, R40 ;  /* 0x000000ffff2c7224 */ /* 0x000fce00078e0028 */
.L_x_21:
[----:B------:R-:W-:Y:S05]  /*1600*/  BSYNC.RECONVERGENT B1 ;  /* 0x0000000000017941 */ /* 0x000fea0003800200 */
.L_x_19:
[----:B------:R-:W-:Y:S01]  /*1610*/  IMAD.MOV.U32 R36, RZ, RZ, R0 ;  /* 0x000000ffff247224 */ /* 0x000fe200078e0000 */
[----:B------:R-:W-:-:S04]  /*1620*/  MOV R37, 0x0 ;  /* 0x0000000000257802 */ /* 0x000fc80000000f00 */
[----:B------:R-:W-:Y:S05]  /*1630*/  RET.REL.NODEC R36 `(_Z10UpdateOrbsP3Orbii) ;  /* 0xffffffe824707950 */ /* 0x000fea0003c3ffff */
        .weak           $__internal_1_$__cuda_sm20_dsqrt_rn_f64_mediumpath_v1
        .type           $__internal_1_$__cuda_sm20_dsqrt_rn_f64_mediumpath_v1,@function
        .size           $__internal_1_$__cuda_sm20_dsqrt_rn_f64_mediumpath_v1,(.L_x_30 - $__internal_1_$__cuda_sm20_dsqrt_rn_f64_mediumpath_v1)
$__internal_1_$__cuda_sm20_dsqrt_rn_f64_mediumpath_v1:
[----:B------:R-:W-:Y:S01]  /*1640*/  ISETP.GE.U32.AND P0, PT, R34, -0x3400000, PT ;  /* 0xfcc000002200780c */ /* 0x000fe20003f06070 */
[----:B------:R-:W-:Y:S01]  /*1650*/  BSSY.RECONVERGENT B1, `(.L_x_24) ;  /* 0x0000026000017945 */ /* 0x000fe20003800200 */
[----:B------:R-:W-:Y:S02]  /*1660*/  IMAD.MOV.U32 R39, RZ, RZ, R45 ;  /* 0x000000ffff277224 */ /* 0x000fe400078e002d */
[----:B------:R-:W-:Y:S02]  /*1670*/  IMAD.MOV.U32 R32, RZ, RZ, R36 ;  /* 0x000000ffff207224 */ /* 0x000fe400078e0024 */
[----:B------:R-:W-:-:S07]  /*1680*/  IMAD.MOV.U32 R33, RZ, RZ, R37 ;  /* 0x000000ffff217224 */ /* 0x000fce00078e0025 */
[----:B------:R-:W-:Y:S05]  /*1690*/  @!P0 BRA `(.L_x_25) ;  /* 0x0000000000208947 */ /* 0x000fea0003800000 */
[----:B------:R-:W-:-:S10]  /*16a0*/  DFMA.RM R38, R42, R38, R40 ;  /* 0x000000262a26722b */ /* 0x000fd40000004028 */
[----:B------:R-:W-:-:S05]  /*16b0*/  IADD3 R34, P0, PT, R38, 0x1, RZ ;  /* 0x0000000126227810 */ /* 0x000fca0007f1e0ff */
[----:B------:R-:W-:-:S06]  /*16c0*/  IMAD.X R35, RZ, RZ, R39, P0 ;  /* 0x000000ffff237224 */ /* 0x000fcc00000e0627 */
[----:B------:R-:W-:-:S08]  /*16d0*/  DFMA.RP R32, -R38, R34, R32 ;  /* 0x000000222620722b */ /* 0x000fd00000008120 */
[----:B------:R-:W-:-:S06]  /*16e0*/  DSETP.GT.AND P0, PT, R32, RZ, PT ;  /* 0x000000ff2000722a */ /* 0x000fcc0003f04000 */
[----:B------:R-:W-:Y:S02]  /*16f0*/  FSEL R34, R34, R38, P0 ;  /* 0x0000002622227208 */ /* 0x000fe40000000000 */
[----:B------:R-:W-:Y:S01]  /*1700*/  FSEL R35, R35, R39, P0 ;  /* 0x0000002723237208 */ /* 0x000fe20000000000 */
[----:B------:R-:W-:Y:S06]  /*1710*/  BRA `(.L_x_26) ;  /* 0x0000000000647947 */ /* 0x000fec0003800000 */
.L_x_25:
[----:B------:R-:W-:-:S14]  /*1720*/  DSETP.NE.AND P0, PT, R32, RZ, PT ;  /* 0x000000ff2000722a */ /* 0x000fdc0003f05000 */
[----:B------:R-:W-:Y:S05]  /*1730*/  @!P0 BRA `(.L_x_27) ;  /* 0x0000000000588947 */ /* 0x000fea0003800000 */
[----:B------:R-:W-:-:S13]  /*1740*/  ISETP.GE.AND P0, PT, R33, RZ, PT ;  /* 0x000000ff2100720c */ /* 0x000fda0003f06270 */
[----:B------:R-:W-:Y:S02]  /*1750*/  @!P0 IMAD.MOV.U32 R34, RZ, RZ, 0x0 ;  /* 0x00000000ff228424 */ /* 0x000fe400078e00ff */
[----:B------:R-:W-:Y:S01]  /*1760*/  @!P0 IMAD.MOV.U32 R35, RZ, RZ, -0x80000 ;  /* 0xfff80000ff238424 */ /* 0x000fe200078e00ff */
[----:B------:R-:W-:Y:S06]  /*1770*/  @!P0 BRA `(.L_x_26) ;  /* 0x00000000004c8947 */ /* 0x000fec0003800000 */
[----:B------:R-:W-:-:S13]  /*1780*/  ISETP.GT.AND P0, PT, R33, 0x7fefffff, PT ;  /* 0x7fefffff2100780c */ /* 0x000fda0003f04270 */
[----:B------:R-:W-:Y:S05]  /*1790*/  @P0 BRA `(.L_x_27) ;  /* 0x0000000000400947 */ /* 0x000fea0003800000 */
[----:B------:R-:W-:Y:S01]  /*17a0*/  DMUL R32, R32, 8.11296384146066816958e+31 ;  /* 0x4690000020207828 */ /* 0x000fe20000000000 */
[----:B------:R-:W-:Y:S01]  /*17b0*/  IMAD.MOV.U32 R34, RZ, RZ, RZ ;  /* 0x000000ffff227224 */ /* 0x000fe200078e00ff */
[----:B------:R-:W-:Y:S01]  /*17c0*/  MOV R40, 0x0 ;  /* 0x0000000000287802 */ /* 0x000fe20000000f00 */
[----:B------:R-:W-:-:S03]  /*17d0*/  IMAD.MOV.U32 R41, RZ, RZ, 0x3fd80000 ;  /* 0x3fd80000ff297424 */ /* 0x000fc600078e00ff */
[----:B------:R-:W0:Y:S02]  /*17e0*/  MUFU.RSQ64H R35, R33 ;  /* 0x0000002100237308 */ /* 0x000e240000001c00 */
[----:B0-----:R-:W-:-:S08]  /*17f0*/  DMUL R38, R34, R34 ;  /* 0x0000002222267228 */ /* 0x001fd00000000000 */
[----:B------:R-:W-:-:S08]  /*1800*/  DFMA R38, R32, -R38, 1 ;  /* 0x3ff000002026742b */ /* 0x000fd00000000826 */
[----:B------:R-:W-:Y:S02]  /*1810*/  DFMA R40, R38, R40, 0.5 ;  /* 0x3fe000002628742b */ /* 0x000fe40000000028 */
[----:B------:R-:W-:-:S08]  /*1820*/  DMUL R38, R34, R38 ;  /* 0x0000002622267228 */ /* 0x000fd00000000000 */
[----:B------:R-:W-:-:S08]  /*1830*/  DFMA R38, R40, R38, R34 ;  /* 0x000000262826722b */ /* 0x000fd00000000022 */
[----:B------:R-:W-:Y:S02]  /*1840*/  DMUL R34, R32, R38 ;  /* 0x0000002620227228 */ /* 0x000fe40000000000 */
[----:B------:R-:W-:-:S06]  /*1850*/  VIADD R39, R39, 0xfff00000 ;  /* 0xfff0000027277836 */ /* 0x000fcc0000000000 */
[----:B------:R-:W-:-:S08]  /*1860*/  DFMA R40, R34, -R34, R32 ;  /* 0x800000222228722b */ /* 0x000fd00000000020 */
[----:B------:R-:W-:-:S10]  /*1870*/  DFMA R34, R38, R40, R34 ;  /* 0x000000282622722b */ /* 0x000fd40000000022 */
[----:B------:R-:W-:Y:S01]  /*1880*/  VIADD R35, R35, 0xfcb00000 ;  /* 0xfcb0000023237836 */ /* 0x000fe20000000000 */
[----:B------:R-:W-:Y:S06]  /*1890*/  BRA `(.L_x_26) ;  /* 0x0000000000047947 */ /* 0x000fec0003800000 */
.L_x_27:
[----:B------:R-:W-:-:S11]  /*18a0*/  DADD R34, R32, R32 ;  /* 0x0000000020227229 */ /* 0x000fd60000000020 */
.L_x_26:
[----:B------:R-:W-:Y:S05]  /*18b0*/  BSYNC.RECONVERGENT B1 ;  /* 0x0000000000017941 */ /* 0x000fea0003800200 */
.L_x_24:
[----:B------:R-:W-:Y:S02]  /*18c0*/  IMAD.MOV.U32 R32, RZ, RZ, R0 ;  /* 0x000000ffff207224 */ /* 0x000fe400078e0000 */
[----:B------:R-:W-:-:S04]  /*18d0*/  IMAD.MOV.U32 R33, RZ, RZ, 0x0 ;  /* 0x00000000ff217424 */ /* 0x000fc800078e00ff */
[----:B------:R-:W-:Y:S05]  /*18e0*/  RET.REL.NODEC R32 `(_Z10UpdateOrbsP3Orbii) ;  /* 0xffffffe420c47950 */ /* 0x000fea0003c3ffff */
.L_x_28:
[----:B------:R-:W-:-:S00]  /*18f0*/  BRA `(.L_x_28) ;  /* 0xfffffffc00fc7947 */ /* 0x000fc0000383ffff */
[----:B------:R-:W-:-:S00]  /*1900*/  NOP ;  /* 0x0000000000007918 */ /* 0x000fc00000000000 */
[----:B------:R-:W-:-:S00]  /*1910*/  NOP ;  /* 0x0000000000007918 */ /* 0x000fc00000000000 */
[----:B------:R-:W-:-:S00]  /*1920*/  NOP ;  /* 0x0000000000007918 */ /* 0x000fc00000000000 */
[----:B------:R-:W-:-:S00]  /*1930*/  NOP ;  /* 0x0000000000007918 */ /* 0x000fc00000000000 */
[----:B------:R-:W-:-:S00]  /*1940*/  NOP ;  /* 0x0000000000007918 */ /* 0x000fc00000000000 */
[----:B------:R-:W-:-:S00]  /*1950*/  NOP ;  /* 0x0000000000007918 */ /* 0x000fc00000000000 */
[----:B------:R-:W-:-:S00]  /*1960*/  NOP ;  /* 0x0000000000007918 */ /* 0x000fc00000000000 */
[----:B------:R-:W-:-:S00]  /*1970*/  NOP ;  /* 0x0000000000007918 */ /* 0x000fc00000000000 */
.L_x_30:


//--------------------- .nv.global.init           --------------------------
	.section	.nv.global.init,"aw",@progbits
.nv.global.init:
	.type		$str,@object
	.size		$str,($str$1 - $str)
$str:
        /*0000*/ 	.byte	0x4f, 0x72, 0x62, 0x28, 0x25, 0x64, 0x29, 0x20, 0x67, 0x6f, 0x74, 0x20, 0x63, 0x72, 0x61, 0x73
        /*0010*/ 	.byte	0x68, 0x65, 0x64, 0x20, 0x62, 0x79, 0x20, 0x64, 0x69, 0x73, 0x74, 0x0a, 0x00
	.type		$str$1,@object
	.size		$str$1,(.L_1 - $str$1)
$str$1:
        /*001d*/ 	.byte	0x4f, 0x72, 0x62, 0x28, 0x25, 0x64, 0x29, 0x20, 0x67, 0x65, 0x74, 0x20, 0x63, 0x72, 0x61, 0x73
        /*002d*/ 	.byte	0x68, 0x65, 0x64, 0x20, 0x62, 0x79, 0x20, 0x6f, 0x76, 0x65, 0x72, 0x73, 0x70, 0x65, 0x65, 0x64
        /*003d*/ 	.byte	0x0a, 0x00
.L_1:


//--------------------- .nv.shared.reserved.0     --------------------------
	.section	.nv.shared.reserved.0,"aw",@nobits
	.weak		__nv_reservedSMEM_offset_0_alias
	.size		__nv_reservedSMEM_offset_0_alias, 0, 64
	.other		__nv_reservedSMEM_offset_0_alias,@"STO_CUDA_RESERVED_SHARED STV_DEFAULT"
__nv_reservedSMEM_offset_0_alias:
	.zero		0
	.zero		64


//--------------------- .nv.constant0._Z10UpdateOrbsP3Orbii --------------------------
	.section	.nv.constant0._Z10UpdateOrbsP3Orbii,"a",@progbits
	.sectionflags	@""
	.align	4
.nv.constant0._Z10UpdateOrbsP3Orbii:
	.zero		912


//--------------------- SYMBOLS --------------------------

	.type		.nv.reservedSmem.offset0,@object
	.size		.nv.reservedSmem.offset0,0x4
	.type		vprintf,@function
